//
// Generated by NVIDIA NVVM Compiler
//
// Compiler Build ID: CL-36424714
// Cuda compilation tools, release 13.0, V13.0.88
// Based on NVVM 20.0.0
//

.version 9.0
.target sm_100
.address_size 64

	// .globl	_Z14threadId_3D_1Dv
.extern .func  (.param .b32 func_retval0) vprintf
(
	.param .b64 vprintf_param_0,
	.param .b64 vprintf_param_1
)
;
.global .align 1 .b8 $str[112] = {98, 108, 111, 99, 107, 73, 100, 58, 32, 37, 100, 32, 61, 32, 98, 108, 111, 99, 107, 73, 100, 120, 46, 120, 58, 32, 37, 100, 32, 43, 32, 98, 108, 111, 99, 107, 73, 100, 120, 46, 121, 58, 32, 37, 100, 32, 42, 32, 103, 114, 105, 100, 68, 105, 109, 46, 120, 58, 32, 37, 100, 32, 43, 32, 103, 114, 105, 100, 68, 105, 109, 46, 120, 58, 32, 37, 100, 32, 42, 32, 103, 114, 105, 100, 68, 105, 109, 46, 121, 58, 32, 37, 100, 32, 42, 32, 98, 108, 111, 99, 107, 73, 100, 120, 46, 122, 58, 32, 37, 100, 10};
.global .align 1 .b8 $str$1[2] = {10};
.global .align 1 .b8 $str$2[63] = {116, 104, 114, 101, 97, 100, 73, 100, 58, 32, 37, 100, 32, 61, 32, 98, 108, 111, 99, 107, 73, 100, 58, 32, 37, 100, 32, 42, 32, 98, 108, 111, 99, 107, 68, 105, 109, 46, 120, 58, 32, 37, 100, 32, 43, 32, 116, 104, 114, 101, 97, 100, 73, 100, 120, 46, 120, 58, 32, 37, 100, 10};

.visible .entry _Z14threadId_3D_1Dv()
{
	.local .align 8 .b8 	__local_depot0[32];
	.reg .b64 	%SP;
	.reg .b64 	%SPL;
	.reg .b32 	%r<17>;
	.reg .b64 	%rd<9>;

	mov.u64 	%SPL, __local_depot0;
	cvta.local.u64 	%SP, %SPL;
	add.u64 	%rd1, %SP, 0;
	add.u64 	%rd2, %SPL, 0;
	mov.u32 	%r1, %ctaid.x;
	mov.u32 	%r2, %ctaid.y;
	mov.u32 	%r3, %nctaid.x;
	mov.u32 	%r4, %nctaid.y;
	mov.u32 	%r5, %ctaid.z;
	mad.lo.s32 	%r6, %r5, %r4, %r2;
	mad.lo.s32 	%r7, %r6, %r3, %r1;
	mov.u32 	%r8, %ntid.x;
	mov.u32 	%r9, %tid.x;
	mad.lo.s32 	%r10, %r7, %r8, %r9;
	st.local.v2.u32 	[%rd2], {%r7, %r1};
	st.local.v2.u32 	[%rd2+8], {%r2, %r3};
	st.local.v2.u32 	[%rd2+16], {%r3, %r4};
	st.local.u32 	[%rd2+24], %r5;
	mov.u64 	%rd3, $str;
	cvta.global.u64 	%rd4, %rd3;
	{ // callseq 0, 0
	.param .b64 param0;
	st.param.b64 	[param0], %rd4;
	.param .b64 param1;
	st.param.b64 	[param1], %rd1;
	.param .b32 retval0;
	call.uni (retval0), 
	vprintf, 
	(
	param0, 
	param1
	);
	ld.param.b32 	%r11, [retval0];
	} // callseq 0
	mov.u64 	%rd5, $str$1;
	cvta.global.u64 	%rd6, %rd5;
	{ // callseq 1, 0
	.param .b64 param0;
	st.param.b64 	[param0], %rd6;
	.param .b64 param1;
	st.param.b64 	[param1], 0;
	.param .b32 retval0;
	call.uni (retval0), 
	vprintf, 
	(
	param0, 
	param1
	);
	ld.param.b32 	%r13, [retval0];
	} // callseq 1
	st.local.v2.u32 	[%rd2], {%r10, %r7};
	st.local.v2.u32 	[%rd2+8], {%r8, %r9};
	mov.u64 	%rd7, $str$2;
	cvta.global.u64 	%rd8, %rd7;
	{ // callseq 2, 0
	.param .b64 param0;
	st.param.b64 	[param0], %rd8;
	.param .b64 param1;
	st.param.b64 	[param1], %rd1;
	.param .b32 retval0;
	call.uni (retval0), 
	vprintf, 
	(
	param0, 
	param1
	);
	ld.param.b32 	%r15, [retval0];
	} // callseq 2
	ret;

}


// ===== COMPILED SASS (sm_100) =====

	.target	sm_100

	.elftype	@"ET_EXEC"


//--------------------- .note.nv.tkinfo           --------------------------
	.section	.note.nv.tkinfo,"",@"SHT_NOTE"
	.sectionflags	@"SHF_NOTE_NV_TKINFO"
	.tkinfo
        /*0018*/ 	.word	0x00000002
        /*0030*/ 	.string	""
        /*0030*/ 	.string	"ptxas"
        /*0030*/ 	.string	"Cuda compilation tools, release 13.0, V13.0.88"
        /*0030*/ 	.string	"Build cuda_13.0.r13.0/compiler.36424714_0"
        /*0030*/ 	.string	"-arch sm_100 -m 64 "



//--------------------- .note.nv.cuinfo           --------------------------
	.section	.note.nv.cuinfo,"",@"SHT_NOTE"
	.sectionflags	@"SHF_NOTE_NV_CUINFO"
        /*0018*/ 	.short	0x0002
        /*001a*/ 	.short	0x0064
        /*001c*/ 	.short	0x0082
	.zero		2


//--------------------- .nv.info                  --------------------------
	.section	.nv.info,"",@"SHT_CUDA_INFO"
	.align	4


	//----- nvinfo : EIATTR_REGCOUNT
	.align		4
        /*0000*/ 	.byte	0x04, 0x2f
        /*0002*/ 	.short	(.L_4 - .L_3)
	.align		4
.L_3:
        /*0004*/ 	.word	index@(_Z14threadId_3D_1Dv)
        /*0008*/ 	.word	0x0000001c


	//----- nvinfo : EIATTR_FRAME_SIZE
	.align		4
.L_4:
        /*000c*/ 	.byte	0x04, 0x11
        /*000e*/ 	.short	(.L_6 - .L_5)
	.align		4
.L_5:
        /*0010*/ 	.word	index@(_Z14threadId_3D_1Dv)
        /*0014*/ 	.word	0x00000020


	//----- nvinfo : EIATTR_MIN_STACK_SIZE
	.align		4
.L_6:
        /*0018*/ 	.byte	0x04, 0x12
        /*001a*/ 	.short	(.L_8 - .L_7)
	.align		4
.L_7:
        /*001c*/ 	.word	index@(_Z14threadId_3D_1Dv)
        /*0020*/ 	.word	0x00000020
.L_8:


//--------------------- .nv.compat                --------------------------
	.section	.nv.compat,"",@"SHT_CUDA_COMPAT_INFO"
	.align	4
        /*0000*/ 	.byte	0x02, 0x09, 0x00, 0x00, 0x02, 0x02, 0x01, 0x00, 0x02, 0x05, 0x05, 0x00, 0x03, 0x07, 0x01, 0x01
        /*0010*/ 	.byte	0x02, 0x03, 0x00, 0x00, 0x02, 0x06, 0x01, 0x00, 0x04, 0x0b, 0x08, 0x00, 0x09, 0x00, 0x00, 0x00
        /*0020*/ 	.byte	0x00, 0x00, 0x00, 0x00


//--------------------- .nv.info._Z14threadId_3D_1Dv --------------------------
	.section	.nv.info._Z14threadId_3D_1Dv,"",@"SHT_CUDA_INFO"
	.sectionflags	@""
	.align	4


	//----- nvinfo : EIATTR_CUDA_API_VERSION
	.align		4
        /*0000*/ 	.byte	0x04, 0x37
        /*0002*/ 	.short	(.L_10 - .L_9)
.L_9:
        /*0004*/ 	.word	0x00000082


	//----- nvinfo : EIATTR_SPARSE_MMA_MASK
	.align		4
.L_10:
        /*0008*/ 	.byte	0x03, 0x50
        /*000a*/ 	.short	0x0000


	//----- nvinfo : EIATTR_MAXREG_COUNT
	.align		4
        /*000c*/ 	.byte	0x03, 0x1b
        /*000e*/ 	.short	0x00ff


	//----- nvinfo : EIATTR_EXTERNS
	.align		4
        /*0010*/ 	.byte	0x04, 0x0f
        /*0012*/ 	.short	(.L_12 - .L_11)


	//   ....[0]....
	.align		4
.L_11:
        /*0014*/ 	.word	index@(vprintf)


	//----- nvinfo : EIATTR_MERCURY_ISA_VERSION
	.align		4
.L_12:
        /*0018*/ 	.byte	0x03, 0x5f
        /*001a*/ 	.short	0x0101


	//----- nvinfo : EIATTR_VRC_CTA_INIT_COUNT
	.align		4
        /*001c*/ 	.byte	0x02, 0x4a
	.zero		1
	.zero		1


	//----- nvinfo : EIATTR_SYSCALL_OFFSETS
	.align		4
        /*0020*/ 	.byte	0x04, 0x46
        /*0022*/ 	.short	(.L_14 - .L_13)


	//   ....[0]....
.L_13:
        /*0024*/ 	.word	0x000001c0


	//   ....[1]....
        /*0028*/ 	.word	0x00000240


	//   ....[2]....
        /*002c*/ 	.word	0x000002f0


	//----- nvinfo : EIATTR_EXIT_INSTR_OFFSETS
	.align		4
.L_14:
        /*0030*/ 	.byte	0x04, 0x1c
        /*0032*/ 	.short	(.L_16 - .L_15)


	//   ....[0]....
.L_15:
        /*0034*/ 	.word	0x00000300


	//----- nvinfo : EIATTR_SW_WAR
	.align		4
.L_16:
        /*0038*/ 	.byte	0x04, 0x36
        /*003a*/ 	.short	(.L_18 - .L_17)
.L_17:
        /*003c*/ 	.word	0x00000008
.L_18:


//--------------------- .nv.callgraph             --------------------------
	.section	.nv.callgraph,"",@"SHT_CUDA_CALLGRAPH"
	.align	4
	.sectionentsize	8
	.align		4
        /*0000*/ 	.word	0x00000000
	.align		4
        /*0004*/ 	.word	0xffffffff
	.align		4
        /*0008*/ 	.word	index@(_Z14threadId_3D_1Dv)
	.align		4
        /*000c*/ 	.word	index@(vprintf)
	.align		4
        /*0010*/ 	.word	0x00000000
	.align		4
        /*0014*/ 	.word	0xfffffffe
	.align		4
        /*0018*/ 	.word	0x00000000
	.align		4
        /*001c*/ 	.word	0xfffffffd
	.align		4
        /*0020*/ 	.word	0x00000000
	.align		4
        /*0024*/ 	.word	0xfffffffc


//--------------------- .nv.constant4             --------------------------
	.section	.nv.constant4,"a",@progbits
	.align	8
	.align		8
.nv.constant4:
        /*0000*/ 	.dword	vprintf
	.align		8
        /*0008*/ 	.dword	$str
	.align		8
        /*0010*/ 	.dword	$str$1
	.align		8
        /*0018*/ 	.dword	$str$2


//--------------------- .text._Z14threadId_3D_1Dv --------------------------
	.section	.text._Z14threadId_3D_1Dv,"ax",@progbits
	.align	128
        .global         _Z14threadId_3D_1Dv
        .type           _Z14threadId_3D_1Dv,@function
        .size           _Z14threadId_3D_1Dv,(.L_x_4 - _Z14threadId_3D_1Dv)
        .other          _Z14threadId_3D_1Dv,@"STO_CUDA_ENTRY STV_DEFAULT"
_Z14threadId_3D_1Dv:
.text._Z14threadId_3D_1Dv:
[----:B------:R-:W0:Y:S01]  /*0000*/  LDC R1, c[0x0][0x37c] ;  /* 0x0000df00ff017b82 */ /* 0x000e220000000800 */
[----:B------:R-:W1:Y:S01]  /*0010*/  S2R R0, SR_CTAID.Z ;  /* 0x0000000000007919 */ /* 0x000e620000002700 */
[----:B------:R-:W2:Y:S06]  /*0020*/  LDCU UR5, c[0x0][0x2fc] ;  /* 0x00005f80ff0577ac */ /* 0x000eac0008000800 */
[----:B------:R-:W3:Y:S01]  /*0030*/  LDC R7, c[0x0][0x370] ;  /* 0x0000dc00ff077b82 */ /* 0x000ee20000000800 */
[----:B0-----:R-:W-:Y:S01]  /*0040*/  VIADD R1, R1, 0xffffffe0 ;  /* 0xffffffe001017836 */ /* 0x001fe20000000000 */
[----:B------:R-:W0:Y:S01]  /*0050*/  S2R R6, SR_CTAID.Y ;  /* 0x0000000000067919 */ /* 0x000e220000002600 */
[----:B------:R-:W4:Y:S01]  /*0060*/  LDCU UR4, c[0x0][0x2f8] ;  /* 0x00005f00ff0477ac */ /* 0x000f220008000800 */
[----:B------:R-:W-:Y:S01]  /*0070*/  MOV R24, 0x0 ;  /* 0x0000000000187802 */ /* 0x000fe20000000f00 */
[----:B------:R-:W5:Y:S01]  /*0080*/  S2R R3, SR_CTAID.X ;  /* 0x0000000000037919 */ /* 0x000f620000002500 */
[----:B------:R-:W1:Y:S02]  /*0090*/  LDCU.64 UR6, c[0x4][0x8] ;  /* 0x01000100ff0677ac */ /* 0x000e640008000a00 */
[----:B------:R-:W0:Y:S01]  /*00a0*/  LDC R11, c[0x0][0x374] ;  /* 0x0000dd00ff0b7b82 */ /* 0x000e220000000800 */
[----:B------:R-:W0:Y:S07]  /*00b0*/  S2R R17, SR_TID.X ;  /* 0x0000000000117919 */ /* 0x000e2e0000002100 */
[----:B------:R0:W5:Y:S01]  /*00c0*/  LDC.64 R8, c[0x4][R24] ;  /* 0x0100000018087b82 */ /* 0x0001620000000a00 */
[----:B----4-:R-:W-:Y:S01]  /*00d0*/  IADD3 R23, P0, PT, R1, UR4, RZ ;  /* 0x0000000401177c10 */ /* 0x010fe2000ff1e0ff */
[----:B---3--:R-:W-:-:S06]  /*00e0*/  IMAD.MOV.U32 R10, RZ, RZ, R7 ;  /* 0x000000ffff0a7224 */ /* 0x008fcc00078e0007 */
[----:B------:R-:W3:Y:S01]  /*00f0*/  LDC R16, c[0x0][0x360] ;  /* 0x0000d800ff107b82 */ /* 0x000ee20000000800 */
[----:B--2---:R-:W-:Y:S01]  /*0100*/  IADD3.X R22, PT, PT, RZ, UR5, RZ, P0, !PT ;  /* 0x00000005ff167c10 */ /* 0x004fe200087fe4ff */
[----:B-1----:R-:W-:Y:S01]  /*0110*/  IMAD.U32 R4, RZ, RZ, UR6 ;  /* 0x00000006ff047e24 */ /* 0x002fe2000f8e00ff */
[----:B------:R-:W-:Y:S01]  /*0120*/  MOV R5, UR7 ;  /* 0x0000000700057c02 */ /* 0x000fe20008000f00 */
[----:B------:R-:W-:Y:S01]  /*0130*/  STL [R1+0x18], R0 ;  /* 0x0000180001007387 */ /* 0x000fe20000100800 */
[----:B0-----:R-:W-:-:S03]  /*0140*/  IMAD R2, R11, R0, R6 ;  /* 0x000000000b027224 */ /* 0x001fc600078e0206 */
[----:B------:R-:W-:Y:S01]  /*0150*/  STL.64 [R1+0x10], R10 ;  /* 0x0000100a01007387 */ /* 0x000fe20000100a00 */
[----:B-----5:R-:W-:-:S03]  /*0160*/  IMAD R2, R2, R7, R3 ;  /* 0x0000000702027224 */ /* 0x020fc600078e0203 */
[----:B------:R0:W-:Y:S04]  /*0170*/  STL.64 [R1+0x8], R6 ;  /* 0x0000080601007387 */ /* 0x0001e80000100a00 */
[----:B------:R1:W-:Y:S01]  /*0180*/  STL.64 [R1], R2 ;  /* 0x0000000201007387 */ /* 0x0003e20000100a00 */
[----:B0-----:R-:W-:Y:S01]  /*0190*/  IMAD.MOV.U32 R6, RZ, RZ, R23 ;  /* 0x000000ffff067224 */ /* 0x001fe200078e0017 */
[----:B---3--:R-:W-:-:S07]  /*01a0*/  MOV R7, R22 ;  /* 0x0000001600077202 */ /* 0x008fce0000000f00 */
[----:B------:R-:W-:-:S07]  /*01b0*/  LEPC R20, `(.L_x_0) ;  /* 0x000000001014794e */ /* 0x000fce0000000000 */
[----:B-1----:R-:W-:Y:S05]  /*01c0*/  CALL.ABS.NOINC R8 ;  /* 0x0000000008007343 */ /* 0x002fea0003c00000 */
.L_x_0:
[----:B------:R0:W1:Y:S01]  /*01d0*/  LDC.64 R8, c[0x4][R24] ;  /* 0x0100000018087b82 */ /* 0x0000620000000a00 */
[----:B------:R-:W2:Y:S01]  /*01e0*/  LDCU.64 UR4, c[0x4][0x10] ;  /* 0x01000200ff0477ac */ /* 0x000ea20008000a00 */
[----:B------:R-:W-:Y:S01]  /*01f0*/  CS2R R6, SRZ ;  /* 0x0000000000067805 */ /* 0x000fe2000001ff00 */
[----:B------:R-:W-:Y:S02]  /*0200*/  IMAD R18, R2, R16, R17 ;  /* 0x0000001002127224 */ /* 0x000fe400078e0211 */
[----:B--2---:R-:W-:Y:S01]  /*0210*/  IMAD.U32 R4, RZ, RZ, UR4 ;  /* 0x00000004ff047e24 */ /* 0x004fe2000f8e00ff */
[----:B0-----:R-:W-:-:S07]  /*0220*/  MOV R5, UR5 ;  /* 0x0000000500057c02 */ /* 0x001fce0008000f00 */
[----:B------:R-:W-:-:S07]  /*0230*/  LEPC R20, `(.L_x_1) ;  /* 0x000000001014794e */ /* 0x000fce0000000000 */
[----:B-1----:R-:W-:Y:S05]  /*0240*/  CALL.ABS.NOINC R8 ;  /* 0x0000000008007343 */ /* 0x002fea0003c00000 */
.L_x_1:
[----:B------:R-:W-:Y:S01]  /*0250*/  IMAD.MOV.U32 R19, RZ, RZ, R2 ;  /* 0x000000ffff137224 */ /* 0x000fe200078e0002 */
[----:B------:R0:W-:Y:S01]  /*0260*/  STL.64 [R1+0x8], R16 ;  /* 0x0000081001007387 */ /* 0x0001e20000100a00 */
[----:B------:R-:W1:Y:S01]  /*0270*/  LDC.64 R24, c[0x4][R24] ;  /* 0x0100000018187b82 */ /* 0x000e620000000a00 */
[----:B------:R-:W2:Y:S01]  /*0280*/  LDCU.64 UR4, c[0x4][0x18] ;  /* 0x01000300ff0477ac */ /* 0x000ea20008000a00 */
[----:B------:R-:W-:Y:S01]  /*0290*/  MOV R6, R23 ;  /* 0x0000001700067202 */ /* 0x000fe20000000f00 */
[----:B------:R0:W-:Y:S01]  /*02a0*/  STL.64 [R1], R18 ;  /* 0x0000001201007387 */ /* 0x0001e20000100a00 */
[----:B------:R-:W-:Y:S01]  /*02b0*/  IMAD.MOV.U32 R7, RZ, RZ, R22 ;  /* 0x000000ffff077224 */ /* 0x000fe200078e0016 */
[----:B--2---:R-:W-:Y:S01]  /*02c0*/  MOV R4, UR4 ;  /* 0x0000000400047c02 */ /* 0x004fe20008000f00 */
[----:B0-----:R-:W-:-:S07]  /*02d0*/  IMAD.U32 R5, RZ, RZ, UR5 ;  /* 0x00000005ff057e24 */ /* 0x001fce000f8e00ff */
[----:B------:R-:W-:-:S07]  /*02e0*/  LEPC R20, `(.L_x_2) ;  /* 0x000000001014794e */ /* 0x000fce0000000000 */
[----:B-1----:R-:W-:Y:S05]  /*02f0*/  CALL.ABS.NOINC R24 ;  /* 0x0000000018007343 */ /* 0x002fea0003c00000 */
.L_x_2:
[----:B------:R-:W-:Y:S05]  /*0300*/  EXIT ;  /* 0x000000000000794d */ /* 0x000fea0003800000 */
.L_x_3:
[----:B------:R-:W-:-:S00]  /*0310*/  BRA `(.L_x_3) ;  /* 0xfffffffc00fc7947 */ /* 0x000fc0000383ffff */
[----:B------:R-:W-:-:S00]  /*0320*/  NOP ;  /* 0x0000000000007918 */ /* 0x000fc00000000000 */
        /* <DEDUP_REMOVED lines=13> */
.L_x_4:


//--------------------- .nv.global.init           --------------------------
	.section	.nv.global.init,"aw",@progbits
.nv.global.init:
	.type		$str$1,@object
	.size		$str$1,($str$2 - $str$1)
$str$1:
        /*0000*/ 	.byte	0x0a, 0x00
	.type		$str$2,@object
	.size		$str$2,($str - $str$2)
$str$2:
        /*0002*/ 	.byte	0x74, 0x68, 0x72, 0x65, 0x61, 0x64, 0x49, 0x64, 0x3a, 0x20, 0x25, 0x64, 0x20, 0x3d, 0x20, 0x62
        /*0012*/ 	.byte	0x6c, 0x6f, 0x63, 0x6b, 0x49, 0x64, 0x3a, 0x20, 0x25, 0x64, 0x20, 0x2a, 0x20, 0x62, 0x6c, 0x6f
        /*0022*/ 	.byte	0x63, 0x6b, 0x44, 0x69, 0x6d, 0x2e, 0x78, 0x3a, 0x20, 0x25, 0x64, 0x20, 0x2b, 0x20, 0x74, 0x68
        /*0032*/ 	.byte	0x72, 0x65, 0x61, 0x64, 0x49, 0x64, 0x78, 0x2e, 0x78, 0x3a, 0x20, 0x25, 0x64, 0x0a, 0x00
	.type		$str,@object
	.size		$str,(.L_0 - $str)
$str:
        /*0041*/ 	.byte	0x62, 0x6c, 0x6f, 0x63, 0x6b, 0x49, 0x64, 0x3a, 0x20, 0x25, 0x64, 0x20, 0x3d, 0x20, 0x62, 0x6c
        /*0051*/ 	.byte	0x6f, 0x63, 0x6b, 0x49, 0x64, 0x78, 0x2e, 0x78, 0x3a, 0x20, 0x25, 0x64, 0x20, 0x2b, 0x20, 0x62
        /*0061*/ 	.byte	0x6c, 0x6f, 0x63, 0x6b, 0x49, 0x64, 0x78, 0x2e, 0x79, 0x3a, 0x20, 0x25, 0x64, 0x20, 0x2a, 0x20
        /*0071*/ 	.byte	0x67, 0x72, 0x69, 0x64, 0x44, 0x69, 0x6d, 0x2e, 0x78, 0x3a, 0x20, 0x25, 0x64, 0x20, 0x2b, 0x20
        /*0081*/ 	.byte	0x67, 0x72, 0x69, 0x64, 0x44, 0x69, 0x6d, 0x2e, 0x78, 0x3a, 0x20, 0x25, 0x64, 0x20, 0x2a, 0x20
        /*0091*/ 	.byte	0x67, 0x72, 0x69, 0x64, 0x44, 0x69, 0x6d, 0x2e, 0x79, 0x3a, 0x20, 0x25, 0x64, 0x20, 0x2a, 0x20
        /*00a1*/ 	.byte	0x62, 0x6c, 0x6f, 0x63, 0x6b, 0x49, 0x64, 0x78, 0x2e, 0x7a, 0x3a, 0x20, 0x25, 0x64, 0x0a, 0x00
.L_0:


//--------------------- .nv.shared.reserved.0     --------------------------
	.section	.nv.shared.reserved.0,"aw",@nobits
	.weak		__nv_reservedSMEM_offset_0_alias
	.size		__nv_reservedSMEM_offset_0_alias, 0, 64
	.other		__nv_reservedSMEM_offset_0_alias,@"STO_CUDA_RESERVED_SHARED STV_DEFAULT"
__nv_reservedSMEM_offset_0_alias:
	.zero		0
	.zero		64


//--------------------- .nv.constant0._Z14threadId_3D_1Dv --------------------------
	.section	.nv.constant0._Z14threadId_3D_1Dv,"a",@progbits
	.sectionflags	@""
	.align	4
.nv.constant0._Z14threadId_3D_1Dv:
	.zero		896


//--------------------- SYMBOLS --------------------------

	.type		.nv.reservedSmem.offset0,@object
	.size		.nv.reservedSmem.offset0,0x4
	.type		vprintf,@function
